//
// Generated by NVIDIA NVVM Compiler
//
// Compiler Build ID: CL-36424714
// Cuda compilation tools, release 13.0, V13.0.88
// Based on NVVM 20.0.0
//

.version 9.0
.target sm_100
.address_size 64

	// .globl	_Z10checkIndexv
.extern .func  (.param .b32 func_retval0) vprintf
(
	.param .b64 vprintf_param_0,
	.param .b64 vprintf_param_1
)
;
.global .align 1 .b8 $str[89] = {116, 104, 114, 101, 97, 100, 73, 100, 120, 58, 40, 37, 100, 44, 32, 37, 100, 44, 32, 37, 100, 41, 32, 98, 108, 111, 99, 107, 73, 100, 120, 58, 40, 37, 100, 44, 32, 37, 100, 44, 32, 37, 100, 41, 32, 98, 108, 111, 99, 107, 68, 105, 109, 58, 40, 37, 100, 44, 32, 37, 100, 44, 32, 37, 100, 41, 32, 103, 114, 105, 100, 68, 105, 109, 58, 40, 37, 100, 44, 32, 37, 100, 44, 32, 37, 100, 41, 10};

.visible .entry _Z10checkIndexv()
{
	.local .align 16 .b8 	__local_depot0[48];
	.reg .b64 	%SP;
	.reg .b64 	%SPL;
	.reg .b32 	%r<15>;
	.reg .b64 	%rd<5>;

	mov.u64 	%SPL, __local_depot0;
	cvta.local.u64 	%SP, %SPL;
	add.u64 	%rd1, %SP, 0;
	add.u64 	%rd2, %SPL, 0;
	mov.u32 	%r1, %tid.x;
	mov.u32 	%r2, %tid.y;
	mov.u32 	%r3, %tid.z;
	mov.u32 	%r4, %ctaid.x;
	mov.u32 	%r5, %ctaid.y;
	mov.u32 	%r6, %ctaid.z;
	mov.u32 	%r7, %ntid.x;
	mov.u32 	%r8, %ntid.y;
	mov.u32 	%r9, %ntid.z;
	mov.u32 	%r10, %nctaid.x;
	mov.u32 	%r11, %nctaid.y;
	mov.u32 	%r12, %nctaid.z;
	st.local.v4.u32 	[%rd2], {%r1, %r2, %r3, %r4};
	st.local.v4.u32 	[%rd2+16], {%r5, %r6, %r7, %r8};
	st.local.v4.u32 	[%rd2+32], {%r9, %r10, %r11, %r12};
	mov.u64 	%rd3, $str;
	cvta.global.u64 	%rd4, %rd3;
	{ // callseq 0, 0
	.param .b64 param0;
	st.param.b64 	[param0], %rd4;
	.param .b64 param1;
	st.param.b64 	[param1], %rd1;
	.param .b32 retval0;
	call.uni (retval0), 
	vprintf, 
	(
	param0, 
	param1
	);
	ld.param.b32 	%r13, [retval0];
	} // callseq 0
	ret;

}
	// .globl	_Z9vectorAddPii
.visible .entry _Z9vectorAddPii(
	.param .u64 .ptr .align 1 _Z9vectorAddPii_param_0,
	.param .u32 _Z9vectorAddPii_param_1
)
{
	.reg .pred 	%p<2>;
	.reg .b32 	%r<8>;
	.reg .b64 	%rd<5>;

	ld.param.u64 	%rd1, [_Z9vectorAddPii_param_0];
	ld.param.u32 	%r2, [_Z9vectorAddPii_param_1];
	mov.u32 	%r3, %ntid.x;
	mov.u32 	%r4, %ctaid.x;
	mov.u32 	%r5, %tid.x;
	mad.lo.s32 	%r1, %r3, %r4, %r5;
	setp.ge.s32 	%p1, %r1, %r2;
	@%p1 bra 	$L__BB1_2;
	cvta.to.global.u64 	%rd2, %rd1;
	mul.wide.s32 	%rd3, %r1, 4;
	add.s64 	%rd4, %rd2, %rd3;
	ld.global.u32 	%r6, [%rd4];
	shl.b32 	%r7, %r6, 1;
	st.global.u32 	[%rd4], %r7;
$L__BB1_2:
	ret;

}


// ===== COMPILED SASS (sm_100) =====

	.target	sm_100

	.elftype	@"ET_EXEC"


//--------------------- .note.nv.tkinfo           --------------------------
	.section	.note.nv.tkinfo,"",@"SHT_NOTE"
	.sectionflags	@"SHF_NOTE_NV_TKINFO"
	.tkinfo
        /*0018*/ 	.word	0x00000002
        /*0030*/ 	.string	""
        /*0030*/ 	.string	"ptxas"
        /*0030*/ 	.string	"Cuda compilation tools, release 13.0, V13.0.88"
        /*0030*/ 	.string	"Build cuda_13.0.r13.0/compiler.36424714_0"
        /*0030*/ 	.string	"-arch sm_100 -m 64 "



//--------------------- .note.nv.cuinfo           --------------------------
	.section	.note.nv.cuinfo,"",@"SHT_NOTE"
	.sectionflags	@"SHF_NOTE_NV_CUINFO"
        /*0018*/ 	.short	0x0002
        /*001a*/ 	.short	0x0064
        /*001c*/ 	.short	0x0082
	.zero		2


//--------------------- .nv.info                  --------------------------
	.section	.nv.info,"",@"SHT_CUDA_INFO"
	.align	4


	//----- nvinfo : EIATTR_REGCOUNT
	.align		4
        /*0000*/ 	.byte	0x04, 0x2f
        /*0002*/ 	.short	(.L_2 - .L_1)
	.align		4
.L_1:
        /*0004*/ 	.word	index@(_Z10checkIndexv)
        /*0008*/ 	.word	0x00000018


	//----- nvinfo : EIATTR_FRAME_SIZE
	.align		4
.L_2:
        /*000c*/ 	.byte	0x04, 0x11
        /*000e*/ 	.short	(.L_4 - .L_3)
	.align		4
.L_3:
        /*0010*/ 	.word	index@(_Z10checkIndexv)
        /*0014*/ 	.word	0x00000030


	//----- nvinfo : EIATTR_REGCOUNT
	.align		4
.L_4:
        /*0018*/ 	.byte	0x04, 0x2f
        /*001a*/ 	.short	(.L_6 - .L_5)
	.align		4
.L_5:
        /*001c*/ 	.word	index@(_Z9vectorAddPii)
        /*0020*/ 	.word	0x00000008


	//----- nvinfo : EIATTR_FRAME_SIZE
	.align		4
.L_6:
        /*0024*/ 	.byte	0x04, 0x11
        /*0026*/ 	.short	(.L_8 - .L_7)
	.align		4
.L_7:
        /*0028*/ 	.word	index@(_Z9vectorAddPii)
        /*002c*/ 	.word	0x00000000


	//----- nvinfo : EIATTR_MIN_STACK_SIZE
	.align		4
.L_8:
        /*0030*/ 	.byte	0x04, 0x12
        /*0032*/ 	.short	(.L_10 - .L_9)
	.align		4
.L_9:
        /*0034*/ 	.word	index@(_Z9vectorAddPii)
        /*0038*/ 	.word	0x00000000


	//----- nvinfo : EIATTR_MIN_STACK_SIZE
	.align		4
.L_10:
        /*003c*/ 	.byte	0x04, 0x12
        /*003e*/ 	.short	(.L_12 - .L_11)
	.align		4
.L_11:
        /*0040*/ 	.word	index@(_Z10checkIndexv)
        /*0044*/ 	.word	0x00000030
.L_12:


//--------------------- .nv.compat                --------------------------
	.section	.nv.compat,"",@"SHT_CUDA_COMPAT_INFO"
	.align	4
        /*0000*/ 	.byte	0x02, 0x09, 0x00, 0x00, 0x02, 0x02, 0x01, 0x00, 0x02, 0x05, 0x05, 0x00, 0x03, 0x07, 0x01, 0x01
        /*0010*/ 	.byte	0x02, 0x03, 0x00, 0x00, 0x02, 0x06, 0x01, 0x00, 0x04, 0x0b, 0x08, 0x00, 0x09, 0x00, 0x00, 0x00
        /*0020*/ 	.byte	0x00, 0x00, 0x00, 0x00


//--------------------- .nv.info._Z9vectorAddPii  --------------------------
	.section	.nv.info._Z9vectorAddPii,"",@"SHT_CUDA_INFO"
	.sectionflags	@""
	.align	4


	//----- nvinfo : EIATTR_CUDA_API_VERSION
	.align		4
        /*0000*/ 	.byte	0x04, 0x37
        /*0002*/ 	.short	(.L_14 - .L_13)
.L_13:
        /*0004*/ 	.word	0x00000082


	//----- nvinfo : EIATTR_KPARAM_INFO
	.align		4
.L_14:
        /*0008*/ 	.byte	0x04, 0x17
        /*000a*/ 	.short	(.L_16 - .L_15)
.L_15:
        /*000c*/ 	.word	0x00000000
        /*0010*/ 	.short	0x0001
        /*0012*/ 	.short	0x0008
        /*0014*/ 	.byte	0x00, 0xf0, 0x11, 0x00


	//----- nvinfo : EIATTR_KPARAM_INFO
	.align		4
.L_16:
        /*0018*/ 	.byte	0x04, 0x17
        /*001a*/ 	.short	(.L_18 - .L_17)
.L_17:
        /*001c*/ 	.word	0x00000000
        /*0020*/ 	.short	0x0000
        /*0022*/ 	.short	0x0000
        /*0024*/ 	.byte	0x00, 0xf5, 0x21, 0x00


	//----- nvinfo : EIATTR_SPARSE_MMA_MASK
	.align		4
.L_18:
        /*0028*/ 	.byte	0x03, 0x50
        /*002a*/ 	.short	0x0000


	//----- nvinfo : EIATTR_MAXREG_COUNT
	.align		4
        /*002c*/ 	.byte	0x03, 0x1b
        /*002e*/ 	.short	0x00ff


	//----- nvinfo : EIATTR_MERCURY_ISA_VERSION
	.align		4
        /*0030*/ 	.byte	0x03, 0x5f
        /*0032*/ 	.short	0x0101


	//----- nvinfo : EIATTR_VRC_CTA_INIT_COUNT
	.align		4
        /*0034*/ 	.byte	0x02, 0x4a
	.zero		1
	.zero		1


	//----- nvinfo : EIATTR_EXIT_INSTR_OFFSETS
	.align		4
        /*0038*/ 	.byte	0x04, 0x1c
        /*003a*/ 	.short	(.L_20 - .L_19)


	//   ....[0]....
.L_19:
        /*003c*/ 	.word	0x00000070


	//   ....[1]....
        /*0040*/ 	.word	0x000000e0


	//----- nvinfo : EIATTR_CBANK_PARAM_SIZE
	.align		4
.L_20:
        /*0044*/ 	.byte	0x03, 0x19
        /*0046*/ 	.short	0x000c


	//----- nvinfo : EIATTR_PARAM_CBANK
	.align		4
        /*0048*/ 	.byte	0x04, 0x0a
        /*004a*/ 	.short	(.L_22 - .L_21)
	.align		4
.L_21:
        /*004c*/ 	.word	index@(.nv.constant0._Z9vectorAddPii)
        /*0050*/ 	.short	0x0380
        /*0052*/ 	.short	0x000c


	//----- nvinfo : EIATTR_SW_WAR
	.align		4
.L_22:
        /*0054*/ 	.byte	0x04, 0x36
        /*0056*/ 	.short	(.L_24 - .L_23)
.L_23:
        /*0058*/ 	.word	0x00000008
.L_24:


//--------------------- .nv.info._Z10checkIndexv  --------------------------
	.section	.nv.info._Z10checkIndexv,"",@"SHT_CUDA_INFO"
	.sectionflags	@""
	.align	4


	//----- nvinfo : EIATTR_CUDA_API_VERSION
	.align		4
        /*0000*/ 	.byte	0x04, 0x37
        /*0002*/ 	.short	(.L_26 - .L_25)
.L_25:
        /*0004*/ 	.word	0x00000082


	//----- nvinfo : EIATTR_SPARSE_MMA_MASK
	.align		4
.L_26:
        /*0008*/ 	.byte	0x03, 0x50
        /*000a*/ 	.short	0x0000


	//----- nvinfo : EIATTR_MAXREG_COUNT
	.align		4
        /*000c*/ 	.byte	0x03, 0x1b
        /*000e*/ 	.short	0x00ff


	//----- nvinfo : EIATTR_EXTERNS
	.align		4
        /*0010*/ 	.byte	0x04, 0x0f
        /*0012*/ 	.short	(.L_28 - .L_27)


	//   ....[0]....
	.align		4
.L_27:
        /*0014*/ 	.word	index@(vprintf)


	//----- nvinfo : EIATTR_MERCURY_ISA_VERSION
	.align		4
.L_28:
        /*0018*/ 	.byte	0x03, 0x5f
        /*001a*/ 	.short	0x0101


	//----- nvinfo : EIATTR_VRC_CTA_INIT_COUNT
	.align		4
        /*001c*/ 	.byte	0x02, 0x4a
	.zero		1
	.zero		1


	//----- nvinfo : EIATTR_SYSCALL_OFFSETS
	.align		4
        /*0020*/ 	.byte	0x04, 0x46
        /*0022*/ 	.short	(.L_30 - .L_29)


	//   ....[0]....
.L_29:
        /*0024*/ 	.word	0x000001b0


	//----- nvinfo : EIATTR_EXIT_INSTR_OFFSETS
	.align		4
.L_30:
        /*0028*/ 	.byte	0x04, 0x1c
        /*002a*/ 	.short	(.L_32 - .L_31)


	//   ....[0]....
.L_31:
        /*002c*/ 	.word	0x000001c0


	//----- nvinfo : EIATTR_SW_WAR
	.align		4
.L_32:
        /*0030*/ 	.byte	0x04, 0x36
        /*0032*/ 	.short	(.L_34 - .L_33)
.L_33:
        /*0034*/ 	.word	0x00000008
.L_34:


//--------------------- .nv.callgraph             --------------------------
	.section	.nv.callgraph,"",@"SHT_CUDA_CALLGRAPH"
	.align	4
	.sectionentsize	8
	.align		4
        /*0000*/ 	.word	0x00000000
	.align		4
        /*0004*/ 	.word	0xffffffff
	.align		4
        /*0008*/ 	.word	index@(_Z10checkIndexv)
	.align		4
        /*000c*/ 	.word	index@(vprintf)
	.align		4
        /*0010*/ 	.word	0x00000000
	.align		4
        /*0014*/ 	.word	0xfffffffe
	.align		4
        /*0018*/ 	.word	0x00000000
	.align		4
        /*001c*/ 	.word	0xfffffffd
	.align		4
        /*0020*/ 	.word	0x00000000
	.align		4
        /*0024*/ 	.word	0xfffffffc


//--------------------- .nv.constant4             --------------------------
	.section	.nv.constant4,"a",@progbits
	.align	8
	.align		8
.nv.constant4:
        /*0000*/ 	.dword	$str
	.align		8
        /*0008*/ 	.dword	vprintf


//--------------------- .text._Z9vectorAddPii     --------------------------
	.section	.text._Z9vectorAddPii,"ax",@progbits
	.align	128
        .global         _Z9vectorAddPii
        .type           _Z9vectorAddPii,@function
        .size           _Z9vectorAddPii,(.L_x_3 - _Z9vectorAddPii)
        .other          _Z9vectorAddPii,@"STO_CUDA_ENTRY STV_DEFAULT"
_Z9vectorAddPii:
.text._Z9vectorAddPii:
[----:B------:R-:W-:Y:S01]  /*0000*/  LDC R1, c[0x0][0x37c] ;  /* 0x0000df00ff017b82 */ /* 0x000fe20000000800 */
[----:B------:R-:W0:Y:S01]  /*0010*/  S2R R5, SR_CTAID.X ;  /* 0x0000000000057919 */ /* 0x000e220000002500 */
[----:B------:R-:W0:Y:S01]  /*0020*/  LDCU UR4, c[0x0][0x360] ;  /* 0x00006c00ff0477ac */ /* 0x000e220008000800 */
[----:B------:R-:W0:Y:S01]  /*0030*/  S2R R0, SR_TID.X ;  /* 0x0000000000007919 */ /* 0x000e220000002100 */
[----:B------:R-:W1:Y:S01]  /*0040*/  LDCU UR5, c[0x0][0x388] ;  /* 0x00007100ff0577ac */ /* 0x000e620008000800 */
[----:B0-----:R-:W-:-:S05]  /*0050*/  IMAD R5, R5, UR4, R0 ;  /* 0x0000000405057c24 */ /* 0x001fca000f8e0200 */
[----:B-1----:R-:W-:-:S13]  /*0060*/  ISETP.GE.AND P0, PT, R5, UR5, PT ;  /* 0x0000000505007c0c */ /* 0x002fda000bf06270 */
[----:B------:R-:W-:Y:S05]  /*0070*/  @P0 EXIT ;  /* 0x000000000000094d */ /* 0x000fea0003800000 */
[----:B------:R-:W0:Y:S01]  /*0080*/  LDC.64 R2, c[0x0][0x380] ;  /* 0x0000e000ff027b82 */ /* 0x000e220000000a00 */
[----:B------:R-:W1:Y:S01]  /*0090*/  LDCU.64 UR4, c[0x0][0x358] ;  /* 0x00006b00ff0477ac */ /* 0x000e620008000a00 */
[----:B0-----:R-:W-:-:S05]  /*00a0*/  IMAD.WIDE R2, R5, 0x4, R2 ;  /* 0x0000000405027825 */ /* 0x001fca00078e0202 */
[----:B-1----:R-:W2:Y:S02]  /*00b0*/  LDG.E R0, desc[UR4][R2.64] ;  /* 0x0000000402007981 */ /* 0x002ea4000c1e1900 */
[----:B--2---:R-:W-:-:S05]  /*00c0*/  SHF.L.U32 R5, R0, 0x1, RZ ;  /* 0x0000000100057819 */ /* 0x004fca00000006ff */
[----:B------:R-:W-:Y:S01]  /*00d0*/  STG.E desc[UR4][R2.64], R5 ;  /* 0x0000000502007986 */ /* 0x000fe2000c101904 */
[----:B------:R-:W-:Y:S05]  /*00e0*/  EXIT ;  /* 0x000000000000794d */ /* 0x000fea0003800000 */
.L_x_0:
[----:B------:R-:W-:-:S00]  /*00f0*/  BRA `(.L_x_0) ;  /* 0xfffffffc00fc7947 */ /* 0x000fc0000383ffff */
[----:B------:R-:W-:-:S00]  /*0100*/  NOP ;  /* 0x0000000000007918 */ /* 0x000fc00000000000 */
[----:B------:R-:W-:-:S00]  /*0110*/  NOP ;  /* 0x0000000000007918 */ /* 0x000fc00000000000 */
[----:B------:R-:W-:-:S00]  /*0120*/  NOP ;  /* 0x0000000000007918 */ /* 0x000fc00000000000 */
[----:B------:R-:W-:-:S00]  /*0130*/  NOP ;  /* 0x0000000000007918 */ /* 0x000fc00000000000 */
[----:B------:R-:W-:-:S00]  /*0140*/  NOP ;  /* 0x0000000000007918 */ /* 0x000fc00000000000 */
[----:B------:R-:W-:-:S00]  /*0150*/  NOP ;  /* 0x0000000000007918 */ /* 0x000fc00000000000 */
[----:B------:R-:W-:-:S00]  /*0160*/  NOP ;  /* 0x0000000000007918 */ /* 0x000fc00000000000 */
[----:B------:R-:W-:-:S00]  /*0170*/  NOP ;  /* 0x0000000000007918 */ /* 0x000fc00000000000 */
.L_x_3:


//--------------------- .text._Z10checkIndexv     --------------------------
	.section	.text._Z10checkIndexv,"ax",@progbits
	.align	128
        .global         _Z10checkIndexv
        .type           _Z10checkIndexv,@function
        .size           _Z10checkIndexv,(.L_x_4 - _Z10checkIndexv)
        .other          _Z10checkIndexv,@"STO_CUDA_ENTRY STV_DEFAULT"
_Z10checkIndexv:
.text._Z10checkIndexv:
[----:B------:R-:W0:Y:S01]  /*0000*/  LDC R1, c[0x0][0x37c] ;  /* 0x0000df00ff017b82 */ /* 0x000e220000000800 */
[----:B------:R-:W1:Y:S01]  /*0010*/  S2R R8, SR_TID.X ;  /* 0x0000000000087919 */ /* 0x000e620000002100 */
[----:B------:R-:W2:Y:S06]  /*0020*/  LDCU UR5, c[0x0][0x2fc] ;  /* 0x00005f80ff0577ac */ /* 0x000eac0008000800 */
[----:B------:R-:W3:Y:S01]  /*0030*/  LDC R14, c[0x0][0x360] ;  /* 0x0000d800ff0e7b82 */ /* 0x000ee20000000800 */
[----:B0-----:R-:W-:Y:S01]  /*0040*/  VIADD R1, R1, 0xffffffd0 ;  /* 0xffffffd001017836 */ /* 0x001fe20000000000 */
[----:B------:R-:W1:Y:S01]  /*0050*/  S2R R9, SR_TID.Y ;  /* 0x0000000000097919 */ /* 0x000e620000002200 */
[----:B------:R-:W-:Y:S01]  /*0060*/  MOV R0, 0x8 ;  /* 0x0000000800007802 */ /* 0x000fe20000000f00 */
[----:B------:R-:W0:Y:S01]  /*0070*/  LDCU UR4, c[0x0][0x2f8] ;  /* 0x00005f00ff0477ac */ /* 0x000e220008000800 */
[----:B------:R-:W1:Y:S03]  /*0080*/  S2R R10, SR_TID.Z ;  /* 0x00000000000a7919 */ /* 0x000e660000002300 */
[----:B------:R-:W3:Y:S01]  /*0090*/  LDC R15, c[0x0][0x364] ;  /* 0x0000d900ff0f7b82 */ /* 0x000ee20000000800 */
[----:B------:R-:W4:Y:S01]  /*00a0*/  LDCU.64 UR6, c[0x4][URZ] ;  /* 0x01000000ff0677ac */ /* 0x000f220008000a00 */
[----:B------:R-:W1:Y:S01]  /*00b0*/  S2R R11, SR_CTAID.X ;  /* 0x00000000000b7919 */ /* 0x000e620000002500 */
[----:B------:R-:W3:Y:S05]  /*00c0*/  S2R R12, SR_CTAID.Y ;  /* 0x00000000000c7919 */ /* 0x000eea0000002600 */
[----:B------:R-:W5:Y:S01]  /*00d0*/  LDC R16, c[0x0][0x368] ;  /* 0x0000da00ff107b82 */ /* 0x000f620000000800 */
[----:B------:R-:W3:Y:S01]  /*00e0*/  S2R R13, SR_CTAID.Z ;  /* 0x00000000000d7919 */ /* 0x000ee20000002700 */
[----:B0-----:R-:W-:-:S06]  /*00f0*/  IADD3 R6, P0, PT, R1, UR4, RZ ;  /* 0x0000000401067c10 */ /* 0x001fcc000ff1e0ff */
[----:B------:R-:W5:Y:S01]  /*0100*/  LDC R17, c[0x0][0x370] ;  /* 0x0000dc00ff117b82 */ /* 0x000f620000000800 */
[----:B----4-:R-:W-:Y:S01]  /*0110*/  IMAD.U32 R4, RZ, RZ, UR6 ;  /* 0x00000006ff047e24 */ /* 0x010fe2000f8e00ff */
[----:B------:R-:W-:Y:S01]  /*0120*/  MOV R5, UR7 ;  /* 0x0000000700057c02 */ /* 0x000fe20008000f00 */
[----:B--2---:R-:W-:-:S05]  /*0130*/  IMAD.X R7, RZ, RZ, UR5, P0 ;  /* 0x00000005ff077e24 */ /* 0x004fca00080e06ff */
[----:B------:R-:W5:Y:S08]  /*0140*/  LDC R18, c[0x0][0x374] ;  /* 0x0000dd00ff127b82 */ /* 0x000f700000000800 */
[----:B------:R-:W5:Y:S01]  /*0150*/  LDC R19, c[0x0][0x378] ;  /* 0x0000de00ff137b82 */ /* 0x000f620000000800 */
[----:B-1----:R0:W-:Y:S07]  /*0160*/  STL.128 [R1], R8 ;  /* 0x0000000801007387 */ /* 0x0021ee0000100c00 */
[----:B------:R0:W1:Y:S01]  /*0170*/  LDC.64 R2, c[0x4][R0] ;  /* 0x0100000000027b82 */ /* 0x0000620000000a00 */
[----:B---3--:R0:W-:Y:S04]  /*0180*/  STL.128 [R1+0x10], R12 ;  /* 0x0000100c01007387 */ /* 0x0081e80000100c00 */
[----:B-----5:R0:W-:Y:S02]  /*0190*/  STL.128 [R1+0x20], R16 ;  /* 0x0000201001007387 */ /* 0x0201e40000100c00 */
[----:B------:R-:W-:-:S07]  /*01a0*/  LEPC R20, `(.L_x_1) ;  /* 0x000000001014794e */ /* 0x000fce0000000000 */
[----:B01----:R-:W-:Y:S05]  /*01b0*/  CALL.ABS.NOINC R2 ;  /* 0x0000000002007343 */ /* 0x003fea0003c00000 */
.L_x_1:
[----:B------:R-:W-:Y:S05]  /*01c0*/  EXIT ;  /* 0x000000000000794d */ /* 0x000fea0003800000 */
.L_x_2:
        /* <DEDUP_REMOVED lines=11> */
.L_x_4:


//--------------------- .nv.global.init           --------------------------
	.section	.nv.global.init,"aw",@progbits
.nv.global.init:
	.type		$str,@object
	.size		$str,(.L_0 - $str)
$str:
        /*0000*/ 	.byte	0x74, 0x68, 0x72, 0x65, 0x61, 0x64, 0x49, 0x64, 0x78, 0x3a, 0x28, 0x25, 0x64, 0x2c, 0x20, 0x25
        /*0010*/ 	.byte	0x64, 0x2c, 0x20, 0x25, 0x64, 0x29, 0x20, 0x62, 0x6c, 0x6f, 0x63, 0x6b, 0x49, 0x64, 0x78, 0x3a
        /*0020*/ 	.byte	0x28, 0x25, 0x64, 0x2c, 0x20, 0x25, 0x64, 0x2c, 0x20, 0x25, 0x64, 0x29, 0x20, 0x62, 0x6c, 0x6f
        /*0030*/ 	.byte	0x63, 0x6b, 0x44, 0x69, 0x6d, 0x3a, 0x28, 0x25, 0x64, 0x2c, 0x20, 0x25, 0x64, 0x2c, 0x20, 0x25
        /*0040*/ 	.byte	0x64, 0x29, 0x20, 0x67, 0x72, 0x69, 0x64, 0x44, 0x69, 0x6d, 0x3a, 0x28, 0x25, 0x64, 0x2c, 0x20
        /*0050*/ 	.byte	0x25, 0x64, 0x2c, 0x20, 0x25, 0x64, 0x29, 0x0a, 0x00
.L_0:


//--------------------- .nv.shared.reserved.0     --------------------------
	.section	.nv.shared.reserved.0,"aw",@nobits
	.weak		__nv_reservedSMEM_offset_0_alias
	.size		__nv_reservedSMEM_offset_0_alias, 0, 64
	.other		__nv_reservedSMEM_offset_0_alias,@"STO_CUDA_RESERVED_SHARED STV_DEFAULT"
__nv_reservedSMEM_offset_0_alias:
	.zero		0
	.zero		64


//--------------------- .nv.constant0._Z9vectorAddPii --------------------------
	.section	.nv.constant0._Z9vectorAddPii,"a",@progbits
	.sectionflags	@""
	.align	4
.nv.constant0._Z9vectorAddPii:
	.zero		908


//--------------------- .nv.constant0._Z10checkIndexv --------------------------
	.section	.nv.constant0._Z10checkIndexv,"a",@progbits
	.sectionflags	@""
	.align	4
.nv.constant0._Z10checkIndexv:
	.zero		896


//--------------------- SYMBOLS --------------------------

	.type		.nv.reservedSmem.offset0,@object
	.size		.nv.reservedSmem.offset0,0x4
	.type		vprintf,@function
